	.headerflags	@"EF_CUDA_TEXMODE_UNIFIED EF_CUDA_64BIT_ADDRESS EF_CUDA_ACCELERATORS EF_CUDA_SM90 EF_CUDA_VIRTUAL_SM(EF_CUDA_SM90)"
	.elftype	@"ET_EXEC"


//--------------------- .nv.info                  --------------------------
	.section	.nv.info,"",@"SHT_CUDA_INFO"
	.align	4


	//----- nvinfo : EIATTR_REGCOUNT
	.align		4
        /*0000*/ 	.byte	0x04, 0x2f
        /*0002*/ 	.short	(.L_1 - .L_0)
	.align		4
.L_0:
        /*0004*/ 	.word	index@(triton_poi_fused_leaky_relu_3)
        /*0008*/ 	.word	0x00000011


	//----- nvinfo : EIATTR_MIN_STACK_SIZE
	.align		4
.L_1:
        /*000c*/ 	.byte	0x04, 0x12
        /*000e*/ 	.short	(.L_3 - .L_2)
	.align		4
.L_2:
        /*0010*/ 	.word	index@(triton_poi_fused_leaky_relu_3)
        /*0014*/ 	.word	0x00000000


	//----- nvinfo : EIATTR_FRAME_SIZE
	.align		4
.L_3:
        /*0018*/ 	.byte	0x04, 0x11
        /*001a*/ 	.short	(.L_5 - .L_4)
	.align		4
.L_4:
        /*001c*/ 	.word	index@(triton_poi_fused_leaky_relu_3)
        /*0020*/ 	.word	0x00000000


	//----- nvinfo : EIATTR_MIN_STACK_SIZE
	.align		4
.L_5:
        /*0024*/ 	.byte	0x04, 0x12
        /*0026*/ 	.short	(.L_7 - .L_6)
	.align		4
.L_6:
        /*0028*/ 	.word	index@(triton_poi_fused_leaky_relu_3)
        /*002c*/ 	.word	0x00000000
.L_7:


//--------------------- .nv.info.triton_poi_fused_leaky_relu_3 --------------------------
	.section	.nv.info.triton_poi_fused_leaky_relu_3,"",@"SHT_CUDA_INFO"
	.sectionflags	@""
	.align	4


	//----- nvinfo : EIATTR_CUDA_API_VERSION
	.align		4
        /*0000*/ 	.byte	0x04, 0x37
        /*0002*/ 	.short	(.L_9 - .L_8)
.L_8:
        /*0004*/ 	.word	0x0000007c


	//----- nvinfo : EIATTR_KPARAM_INFO
	.align		4
.L_9:
        /*0008*/ 	.byte	0x04, 0x17
        /*000a*/ 	.short	(.L_11 - .L_10)
.L_10:
        /*000c*/ 	.word	0x00000000
        /*0010*/ 	.short	0x0003
        /*0012*/ 	.short	0x0018
        /*0014*/ 	.byte	0x00, 0xf0, 0x11, 0x00


	//----- nvinfo : EIATTR_KPARAM_INFO
	.align		4
.L_11:
        /*0018*/ 	.byte	0x04, 0x17
        /*001a*/ 	.short	(.L_13 - .L_12)
.L_12:
        /*001c*/ 	.word	0x00000000
        /*0020*/ 	.short	0x0002
        /*0022*/ 	.short	0x0010
        /*0024*/ 	.byte	0x00, 0xf4, 0x21, 0x00


	//----- nvinfo : EIATTR_KPARAM_INFO
	.align		4
.L_13:
        /*0028*/ 	.byte	0x04, 0x17
        /*002a*/ 	.short	(.L_15 - .L_14)
.L_14:
        /*002c*/ 	.word	0x00000000
        /*0030*/ 	.short	0x0001
        /*0032*/ 	.short	0x0008
        /*0034*/ 	.byte	0x00, 0xf4, 0x21, 0x00


	//----- nvinfo : EIATTR_KPARAM_INFO
	.align		4
.L_15:
        /*0038*/ 	.byte	0x04, 0x17
        /*003a*/ 	.short	(.L_17 - .L_16)
.L_16:
        /*003c*/ 	.word	0x00000000
        /*0040*/ 	.short	0x0000
        /*0042*/ 	.short	0x0000
        /*0044*/ 	.byte	0x00, 0xf4, 0x21, 0x00


	//----- nvinfo : EIATTR_SPARSE_MMA_MASK
	.align		4
.L_17:
        /*0048*/ 	.byte	0x03, 0x50
        /*004a*/ 	.short	0x0000


	//----- nvinfo : EIATTR_MAXREG_COUNT
	.align		4
        /*004c*/ 	.byte	0x03, 0x1b
        /*004e*/ 	.short	0x00ff


	//----- nvinfo : EIATTR_EXIT_INSTR_OFFSETS
	.align		4
        /*0050*/ 	.byte	0x04, 0x1c
        /*0052*/ 	.short	(.L_19 - .L_18)


	//   ....[0]....
.L_18:
        /*0054*/ 	.word	0x00000600


	//----- nvinfo : EIATTR_REQNTID
	.align		4
.L_19:
        /*0058*/ 	.byte	0x04, 0x10
        /*005a*/ 	.short	(.L_21 - .L_20)
.L_20:
        /*005c*/ 	.word	0x00000100
        /*0060*/ 	.word	0x00000001
        /*0064*/ 	.word	0x00000001


	//----- nvinfo : EIATTR_CBANK_PARAM_SIZE
	.align		4
.L_21:
        /*0068*/ 	.byte	0x03, 0x19
        /*006a*/ 	.short	0x001c


	//----- nvinfo : EIATTR_PARAM_CBANK
	.align		4
        /*006c*/ 	.byte	0x04, 0x0a
        /*006e*/ 	.short	(.L_23 - .L_22)
	.align		4
.L_22:
        /*0070*/ 	.word	index@(.nv.constant0.triton_poi_fused_leaky_relu_3)
        /*0074*/ 	.short	0x0210
        /*0076*/ 	.short	0x001c


	//----- nvinfo : EIATTR_SW_WAR
	.align		4
.L_23:
        /*0078*/ 	.byte	0x04, 0x36
        /*007a*/ 	.short	(.L_25 - .L_24)
.L_24:
        /*007c*/ 	.word	0x00000008
.L_25:


//--------------------- .nv.callgraph             --------------------------
	.section	.nv.callgraph,"",@"SHT_CUDA_CALLGRAPH"
	.align	4
	.sectionentsize	8
	.align		4
        /*0000*/ 	.word	0x00000000
	.align		4
        /*0004*/ 	.word	0xffffffff
	.align		4
        /*0008*/ 	.word	0x00000000
	.align		4
        /*000c*/ 	.word	0xfffffffe
	.align		4
        /*0010*/ 	.word	0x00000000
	.align		4
        /*0014*/ 	.word	0xfffffffd
	.align		4
        /*0018*/ 	.word	0x00000000
	.align		4
        /*001c*/ 	.word	0xfffffffc


//--------------------- .text.triton_poi_fused_leaky_relu_3 --------------------------
	.section	.text.triton_poi_fused_leaky_relu_3,"ax",@progbits
	.align	128
        .global         triton_poi_fused_leaky_relu_3
        .type           triton_poi_fused_leaky_relu_3,@function
        .size           triton_poi_fused_leaky_relu_3,(.L_x_1 - triton_poi_fused_leaky_relu_3)
        .other          triton_poi_fused_leaky_relu_3,@"STO_CUDA_ENTRY STV_DEFAULT"
triton_poi_fused_leaky_relu_3:
.text.triton_poi_fused_leaky_relu_3:
[----:B------:R-:W-:Y:S01]  /*0000*/  LDC R1, c[0x0][0x28] ;  /* 0x00000a00ff017b82 */ /* 0x000fe20000000800 */
[----:B------:R-:W1:Y:S01]  /*0010*/  S2R R0, SR_TID.X ;  /* 0x0000000000007919 */ /* 0x000e620000002100 */
[----:B------:R-:W-:Y:S01]  /*0020*/  ULDC.64 UR4, c[0x0][0x208] ;  /* 0x0000820000047ab9 */ /* 0x000fe20000000a00 */
[----:B------:R-:W2:Y:S01]  /*0030*/  S2R R5, SR_CTAID.X ;  /* 0x0000000000057919 */ /* 0x000ea20000002500 */
[----:B-1----:R-:W-:-:S05]  /*0040*/  IMAD.SHL.U32 R0, R0, 0x2, RZ ;  /* 0x0000000200007824 */ /* 0x002fca00078e00ff */
[----:B------:R-:W-:-:S05]  /*0050*/  LOP3.LUT R0, R0, 0x1fe, RZ, 0xc0, !PT ;  /* 0x000001fe00007812 */ /* 0x000fca00078ec0ff */
[----:B--2---:R-:W-:Y:S01]  /*0060*/  IMAD R0, R5, 0x200, R0 ;  /* 0x0000020005007824 */ /* 0x004fe200078e0200 */
[----:B------:R-:W-:-:S03]  /*0070*/  SHF.R.S32.HI R5, RZ, 0x16, R5 ;  /* 0x00000016ff057819 */ /* 0x000fc60000011405 */
[----:B------:R-:W-:Y:S01]  /*0080*/  VIADD R2, R0, 0x1 ;  /* 0x0000000100027836 */ /* 0x000fe20000000000 */
[----:B------:R-:W-:Y:S02]  /*0090*/  SHF.R.S32.HI R3, RZ, 0x1f, R0 ;  /* 0x0000001fff037819 */ /* 0x000fe40000011400 */
[----:B------:R-:W-:Y:S02]  /*00a0*/  SGXT R5, R5, 0x1 ;  /* 0x000000010505781a */ /* 0x000fe40000000200 */
[----:B------:R-:W-:Y:S02]  /*00b0*/  LEA.HI R3, R3, R0, RZ, 0x7 ;  /* 0x0000000003037211 */ /* 0x000fe400078f38ff */
[----:B------:R-:W-:Y:S02]  /*00c0*/  LEA.HI R7, R5, R2, RZ, 0x7 ;  /* 0x0000000205077211 */ /* 0x000fe400078f38ff */
[----:B------:R-:W-:Y:S02]  /*00d0*/  SHF.R.S32.HI R4, RZ, 0x7, R3 ;  /* 0x00000007ff047819 */ /* 0x000fe40000011403 */
[----:B------:R-:W-:-:S02]  /*00e0*/  LOP3.LUT R9, R7, 0xff80, RZ, 0xc0, !PT ;  /* 0x0000ff8007097812 */ /* 0x000fc400078ec0ff */
[----:B------:R-:W-:Y:S02]  /*00f0*/  LEA.HI R6, R4, R4, RZ, 0x7 ;  /* 0x0000000404067211 */ /* 0x000fe400078f38ff */
[----:B------:R-:W-:Y:S01]  /*0100*/  LOP3.LUT R3, R3, 0x80, RZ, 0xc0, !PT ;  /* 0x0000008003037812 */ /* 0x000fe200078ec0ff */
[----:B------:R-:W-:Y:S01]  /*0110*/  IMAD.IADD R2, R2, 0x1, -R9 ;  /* 0x0000000102027824 */ /* 0x000fe200078e0a09 */
[----:B------:R-:W-:-:S03]  /*0120*/  LOP3.LUT R7, R6, 0xff80, RZ, 0xc0, !PT ;  /* 0x0000ff8006077812 */ /* 0x000fc600078ec0ff */
[----:B------:R-:W-:Y:S02]  /*0130*/  IMAD.IADD R3, R0, 0x1, -R3 ;  /* 0x0000000100037824 */ /* 0x000fe400078e0a03 */
[----:B------:R-:W-:-:S05]  /*0140*/  IMAD.IADD R7, R4, 0x1, -R7 ;  /* 0x0000000104077824 */ /* 0x000fca00078e0a07 */
[----:B------:R-:W-:-:S04]  /*0150*/  PRMT R4, R2, 0x5410, R7 ;  /* 0x0000541002047816 */ /* 0x000fc80000000007 */
[----:B------:R-:W-:-:S04]  /*0160*/  LOP3.LUT R6, R4, 0xff00ff, RZ, 0xc0, !PT ;  /* 0x00ff00ff04067812 */ /* 0x000fc800078ec0ff */
[C---:B------:R-:W-:Y:S02]  /*0170*/  PRMT R8, R6.reuse, 0x7732, RZ ;  /* 0x0000773206087816 */ /* 0x040fe400000000ff */
[----:B------:R-:W-:-:S03]  /*0180*/  LOP3.LUT R9, R6, 0xffff, RZ, 0xc0, !PT ;  /* 0x0000ffff06097812 */ /* 0x000fc600078ec0ff */
[----:B------:R-:W-:Y:S01]  /*0190*/  IMAD.MOV.U32 R6, RZ, RZ, R8 ;  /* 0x000000ffff067224 */ /* 0x000fe200078e0008 */
[----:B------:R-:W-:Y:S02]  /*01a0*/  SHF.R.U32.HI R9, RZ, 0x7, R9 ;  /* 0x00000007ff097819 */ /* 0x000fe40000011609 */
[----:B------:R-:W-:Y:S02]  /*01b0*/  LOP3.LUT R8, R7, 0xffff, RZ, 0xc0, !PT ;  /* 0x0000ffff07087812 */ /* 0x000fe400078ec0ff */
[----:B------:R-:W-:Y:S02]  /*01c0*/  SHF.R.U32.HI R6, RZ, 0x7, R6 ;  /* 0x00000007ff067819 */ /* 0x000fe40000011606 */
[----:B------:R-:W-:Y:S02]  /*01d0*/  SHF.R.U32.HI R8, RZ, 0x7, R8 ;  /* 0x00000007ff087819 */ /* 0x000fe40000011608 */
[----:B------:R-:W-:Y:S02]  /*01e0*/  PRMT R9, R9, 0x5410, R6 ;  /* 0x0000541009097816 */ /* 0x000fe40000000006 */
[----:B------:R-:W-:-:S03]  /*01f0*/  LEA.HI R6, R5, R0, RZ, 0xe ;  /* 0x0000000005067211 */ /* 0x000fc600078f70ff */
[----:B------:R-:W-:Y:S01]  /*0200*/  VIADD.16x2 R4, R4, R9 ;  /* 0x0000000904047236 */ /* 0x000fe20000000200 */
[----:B------:R-:W-:-:S04]  /*0210*/  LOP3.LUT R11, R6, 0xffffc000, RZ, 0xc0, !PT ;  /* 0xffffc000060b7812 */ /* 0x000fc800078ec0ff */
[----:B------:R-:W-:Y:S02]  /*0220*/  LOP3.LUT R9, R4, 0xfe00fe, RZ, 0xc0, !PT ;  /* 0x00fe00fe04097812 */ /* 0x000fe400078ec0ff */
[----:B------:R-:W-:Y:S02]  /*0230*/  SHF.R.S32.HI R4, RZ, 0xe, R6 ;  /* 0x0000000eff047819 */ /* 0x000fe40000011406 */
[----:B------:R-:W-:Y:S02]  /*0240*/  PRMT R10, R9, 0xbb32, RZ ;  /* 0x0000bb32090a7816 */ /* 0x000fe400000000ff */
[----:B------:R-:W-:-:S03]  /*0250*/  LEA.HI R5, R4, R4, RZ, 0x6 ;  /* 0x0000000404057211 */ /* 0x000fc600078f30ff */
[----:B------:R-:W-:Y:S01]  /*0260*/  IMAD.MOV R10, RZ, RZ, -R10 ;  /* 0x000000ffff0a7224 */ /* 0x000fe200078e0a0a */
[----:B------:R-:W-:-:S04]  /*0270*/  LOP3.LUT R5, R5, 0x3fffffc0, RZ, 0xc0, !PT ;  /* 0x3fffffc005057812 */ /* 0x000fc800078ec0ff */
[----:B------:R-:W-:Y:S01]  /*0280*/  PRMT R12, R10, 0x7710, RZ ;  /* 0x000077100a0c7816 */ /* 0x000fe200000000ff */
[----:B------:R-:W-:Y:S01]  /*0290*/  IMAD.IADD R5, R4, 0x1, -R5 ;  /* 0x0000000104057824 */ /* 0x000fe200078e0a05 */
[----:B------:R-:W-:-:S03]  /*02a0*/  LOP3.LUT R10, R8, 0x1, RZ, 0xc0, !PT ;  /* 0x00000001080a7812 */ /* 0x000fc600078ec0ff */
[----:B------:R-:W-:Y:S01]  /*02b0*/  IMAD.IADD R8, R7, 0x1, R12 ;  /* 0x0000000107087824 */ /* 0x000fe200078e020c */
[----:B------:R-:W-:Y:S01]  /*02c0*/  PRMT R12, R3, 0x8880, RZ ;  /* 0x00008880030c7816 */ /* 0x000fe200000000ff */
[----:B------:R-:W-:Y:S01]  /*02d0*/  IMAD.IADD R10, R7, 0x1, R10 ;  /* 0x00000001070a7824 */ /* 0x000fe200078e020a */
[----:B------:R-:W-:Y:S01]  /*02e0*/  LOP3.LUT R3, R2, 0x80, RZ, 0xc0, !PT ;  /* 0x0000008002037812 */ /* 0x000fe200078ec0ff */
[----:B------:R-:W-:Y:S01]  /*02f0*/  IMAD.MOV R7, RZ, RZ, -R9 ;  /* 0x000000ffff077224 */ /* 0x000fe200078e0a09 */
[----:B------:R-:W-:Y:S02]  /*0300*/  PRMT R4, R8, 0x8880, RZ ;  /* 0x0000888008047816 */ /* 0x000fe400000000ff */
[----:B------:R-:W-:Y:S02]  /*0310*/  PRMT R9, R10, 0x8880, RZ ;  /* 0x000088800a097816 */ /* 0x000fe400000000ff */
[----:B------:R-:W-:Y:S02]  /*0320*/  PRMT R7, R7, 0x7710, RZ ;  /* 0x0000771007077816 */ /* 0x000fe400000000ff */
[----:B------:R-:W-:-:S02]  /*0330*/  PRMT R9, R9, 0x7710, RZ ;  /* 0x0000771009097816 */ /* 0x000fc400000000ff */
[----:B------:R-:W-:Y:S01]  /*0340*/  SHF.R.S32.HI R12, RZ, 0x1, R12 ;  /* 0x00000001ff0c7819 */ /* 0x000fe2000001140c */
[----:B------:R-:W-:Y:S01]  /*0350*/  IMAD.IADD R10, R2, 0x1, R7 ;  /* 0x00000001020a7824 */ /* 0x000fe200078e0207 */
[----:B------:R-:W-:Y:S01]  /*0360*/  SHF.R.U32.HI R9, RZ, 0x1, R9 ;  /* 0x00000001ff097819 */ /* 0x000fe20000011609 */
[----:B------:R-:W-:Y:S01]  /*0370*/  IMAD R7, R5, 0x2, R4 ;  /* 0x0000000205077824 */ /* 0x000fe200078e0204 */
[----:B------:R-:W-:Y:S01]  /*0380*/  LEA.HI R13, R3, R2, RZ, 0x19 ;  /* 0x00000002030d7211 */ /* 0x000fe200078fc8ff */
[----:B------:R-:W1:Y:S01]  /*0390*/  LDC.64 R4, c[0x0][0x218] ;  /* 0x00008600ff047b82 */ /* 0x000e620000000a00 */
[----:B------:R-:W-:Y:S01]  /*03a0*/  LOP3.LUT R9, R9, 0xffff, RZ, 0xc0, !PT ;  /* 0x0000ffff09097812 */ /* 0x000fe200078ec0ff */
[----:B------:R-:W-:Y:S01]  /*03b0*/  IMAD.SHL.U32 R7, R7, 0x2, RZ ;  /* 0x0000000207077824 */ /* 0x000fe200078e00ff */
[----:B------:R-:W-:Y:S02]  /*03c0*/  PRMT R14, R12, 0x9910, RZ ;  /* 0x000099100c0e7816 */ /* 0x000fe400000000ff */
[----:B------:R-:W-:-:S02]  /*03d0*/  PRMT R6, R13, 0x8880, RZ ;  /* 0x000088800d067816 */ /* 0x000fc400000000ff */
[----:B------:R-:W-:Y:S01]  /*03e0*/  PRMT R12, R9, 0x8880, RZ ;  /* 0x00008880090c7816 */ /* 0x000fe200000000ff */
[----:B------:R-:W2:Y:S01]  /*03f0*/  LDC.64 R2, c[0x0][0x210] ;  /* 0x00008400ff027b82 */ /* 0x000ea20000000a00 */
[----:B------:R-:W-:Y:S02]  /*0400*/  LOP3.LUT R10, R10, 0xffff, RZ, 0xc0, !PT ;  /* 0x0000ffff0a0a7812 */ /* 0x000fe400078ec0ff */
[----:B------:R-:W-:Y:S02]  /*0410*/  LOP3.LUT R8, R8, 0xffff, RZ, 0xc0, !PT ;  /* 0x0000ffff08087812 */ /* 0x000fe400078ec0ff */
[----:B------:R-:W-:Y:S01]  /*0420*/  SHF.R.S32.HI R9, RZ, 0x1, R6 ;  /* 0x00000001ff097819 */ /* 0x000fe20000011406 */
[----:B------:R-:W-:Y:S01]  /*0430*/  IMAD.MOV.U32 R6, RZ, RZ, R12 ;  /* 0x000000ffff067224 */ /* 0x000fe200078e000c */
[----:B------:R-:W-:Y:S02]  /*0440*/  PRMT R10, R10, 0x8880, RZ ;  /* 0x000088800a0a7816 */ /* 0x000fe400000000ff */
[----:B------:R-:W-:Y:S01]  /*0450*/  PRMT R8, R8, 0x8880, RZ ;  /* 0x0000888008087816 */ /* 0x000fe200000000ff */
[----:B------:R-:W-:Y:S01]  /*0460*/  IMAD.SHL.U32 R6, R6, 0x40, RZ ;  /* 0x0000004006067824 */ /* 0x000fe200078e00ff */
[----:B------:R-:W-:Y:S01]  /*0470*/  PRMT R12, R9, 0x9910, RZ ;  /* 0x00009910090c7816 */ /* 0x000fe200000000ff */
[----:B------:R-:W-:-:S02]  /*0480*/  IMAD.MOV.U32 R9, RZ, RZ, R10 ;  /* 0x000000ffff097224 */ /* 0x000fc400078e000a */
[----:B------:R-:W-:Y:S02]  /*0490*/  IMAD R13, R8, 0x2000, R11 ;  /* 0x00002000080d7824 */ /* 0x000fe400078e020b */
[----:B------:R-:W-:Y:S02]  /*04a0*/  IMAD.MOV.U32 R11, RZ, RZ, R14 ;  /* 0x000000ffff0b7224 */ /* 0x000fe400078e000e */
[----:B------:R-:W-:Y:S02]  /*04b0*/  IMAD.MOV.U32 R8, RZ, RZ, R12 ;  /* 0x000000ffff087224 */ /* 0x000fe400078e000c */
[----:B------:R-:W-:Y:S01]  /*04c0*/  IMAD R10, R9, 0x1000, R6 ;  /* 0x00001000090a7824 */ /* 0x000fe200078e0206 */
[----:B------:R-:W-:Y:S01]  /*04d0*/  IADD3 R11, R6, R13, R11 ;  /* 0x0000000d060b7210 */ /* 0x000fe20007ffe00b */
[----:B-1----:R-:W-:-:S03]  /*04e0*/  IMAD.WIDE R6, R7, 0x4, R4 ;  /* 0x0000000407067825 */ /* 0x002fc600078e0204 */
[----:B------:R-:W-:Y:S01]  /*04f0*/  IADD3 R13, R8, R10, R13 ;  /* 0x0000000a080d7210 */ /* 0x000fe20007ffe00d */
[--C-:B--2---:R-:W-:Y:S02]  /*0500*/  IMAD.WIDE R4, R11, 0x4, R2.reuse ;  /* 0x000000040b047825 */ /* 0x104fe400078e0202 */
[----:B------:R-:W1:Y:S02]  /*0510*/  LDC.64 R10, c[0x0][0x220] ;  /* 0x00008800ff0a7b82 */ /* 0x000e640000000a00 */
[----:B------:R-:W-:Y:S02]  /*0520*/  IMAD.WIDE R2, R13, 0x4, R2 ;  /* 0x000000040d027825 */ /* 0x000fe400078e0202 */
[----:B------:R-:W2:Y:S02]  /*0530*/  LDG.E.EL R4, desc[UR4][R4.64] ;  /* 0x0000000404047981 */ /* 0x000ea4000c2e1900 */
[----:B------:R-:W-:Y:S02]  /*0540*/  IMAD.WIDE R8, R9, 0x4, R6 ;  /* 0x0000000409087825 */ /* 0x000fe400078e0206 */
[----:B------:R-:W3:Y:S04]  /*0550*/  LDG.E.EL R2, desc[UR4][R2.64] ;  /* 0x0000000402027981 */ /* 0x000ee8000c2e1900 */
[----:B------:R-:W2:Y:S04]  /*0560*/  LDG.E.EL R7, desc[UR4][R6.64] ;  /* 0x0000000406077981 */ /* 0x000ea8000c2e1900 */
[----:B------:R-:W3:Y:S01]  /*0570*/  LDG.E.EL R9, desc[UR4][R8.64] ;  /* 0x0000000408097981 */ /* 0x000ee2000c2e1900 */
[----:B-1----:R-:W-:Y:S01]  /*0580*/  IMAD.WIDE R10, R0, 0x4, R10 ;  /* 0x00000004000a7825 */ /* 0x002fe200078e020a */
[----:B--2---:R-:W-:-:S02]  /*0590*/  FSETP.GT.AND P0, PT, R4, -R7, PT ;  /* 0x800000070400720b */ /* 0x004fc40003f04000 */
[----:B---3--:R-:W-:Y:S01]  /*05a0*/  FSETP.GT.AND P1, PT, R2, -R9, PT ;  /* 0x800000090200720b */ /* 0x008fe20003f24000 */
[----:B------:R-:W-:Y:S01]  /*05b0*/  FADD R12, R4, R7 ;  /* 0x00000007040c7221 */ /* 0x000fe20000000000 */
[----:B------:R-:W-:-:S09]  /*05c0*/  FADD R13, R2, R9 ;  /* 0x00000009020d7221 */ /* 0x000fd20000000000 */
[----:B------:R-:W-:Y:S02]  /*05d0*/  @!P0 FMUL R12, R12, 0.10000000149011611938 ;  /* 0x3dcccccd0c0c8820 */ /* 0x000fe40000400000 */
[----:B------:R-:W-:-:S05]  /*05e0*/  @!P1 FMUL R13, R13, 0.10000000149011611938 ;  /* 0x3dcccccd0d0d9820 */ /* 0x000fca0000400000 */
[----:B------:R-:W-:Y:S01]  /*05f0*/  STG.E.64 desc[UR4][R10.64], R12 ;  /* 0x0000000c0a007986 */ /* 0x000fe2000c101b04 */
[----:B------:R-:W-:Y:S05]  /*0600*/  EXIT ;  /* 0x000000000000794d */ /* 0x000fea0003800000 */
.L_x_0:
[----:B------:R-:W-:-:S00]  /*0610*/  BRA `(.L_x_0) ;  /* 0xfffffffc00fc7947 */ /* 0x000fc0000383ffff */
[----:B------:R-:W-:-:S00]  /*0620*/  NOP ;  /* 0x0000000000007918 */ /* 0x000fc00000000000 */
        /* <DEDUP_REMOVED lines=13> */
.L_x_1:


//--------------------- .nv.constant0.triton_poi_fused_leaky_relu_3 --------------------------
	.section	.nv.constant0.triton_poi_fused_leaky_relu_3,"a",@progbits
	.sectionflags	@""
	.align	4
.nv.constant0.triton_poi_fused_leaky_relu_3:
	.zero		556
